//
// Generated by NVIDIA NVVM Compiler
//
// Compiler Build ID: CL-36424714
// Cuda compilation tools, release 13.0, V13.0.88
// Based on NVVM 20.0.0
//

.version 9.0
.target sm_100
.address_size 64

// _ZZN32_GLOBAL__N__58955913_4_k_cu_main25baseline_bulk_copy_kernelEPKfPfiiiE4tile has been demoted

.entry _ZN32_GLOBAL__N__58955913_4_k_cu_main25baseline_bulk_copy_kernelEPKfPfiii(
	.param .u64 .ptr .align 1 _ZN32_GLOBAL__N__58955913_4_k_cu_main25baseline_bulk_copy_kernelEPKfPfiii_param_0,
	.param .u64 .ptr .align 1 _ZN32_GLOBAL__N__58955913_4_k_cu_main25baseline_bulk_copy_kernelEPKfPfiii_param_1,
	.param .u32 _ZN32_GLOBAL__N__58955913_4_k_cu_main25baseline_bulk_copy_kernelEPKfPfiii_param_2,
	.param .u32 _ZN32_GLOBAL__N__58955913_4_k_cu_main25baseline_bulk_copy_kernelEPKfPfiii_param_3,
	.param .u32 _ZN32_GLOBAL__N__58955913_4_k_cu_main25baseline_bulk_copy_kernelEPKfPfiii_param_4
)
{
	.reg .pred 	%p<40>;
	.reg .b32 	%r<138>;
	.reg .b32 	%f<22>;
	.reg .b64 	%rd<65>;
	// demoted variable
	.shared .align 128 .b8 _ZZN32_GLOBAL__N__58955913_4_k_cu_main25baseline_bulk_copy_kernelEPKfPfiiiE4tile[8192];
	ld.param.u64 	%rd11, [_ZN32_GLOBAL__N__58955913_4_k_cu_main25baseline_bulk_copy_kernelEPKfPfiii_param_0];
	ld.param.u64 	%rd12, [_ZN32_GLOBAL__N__58955913_4_k_cu_main25baseline_bulk_copy_kernelEPKfPfiii_param_1];
	ld.param.u32 	%r64, [_ZN32_GLOBAL__N__58955913_4_k_cu_main25baseline_bulk_copy_kernelEPKfPfiii_param_2];
	ld.param.u32 	%r65, [_ZN32_GLOBAL__N__58955913_4_k_cu_main25baseline_bulk_copy_kernelEPKfPfiii_param_3];
	ld.param.u32 	%r66, [_ZN32_GLOBAL__N__58955913_4_k_cu_main25baseline_bulk_copy_kernelEPKfPfiii_param_4];
	cvta.to.global.u64 	%rd1, %rd11;
	cvta.to.global.u64 	%rd2, %rd12;
	mov.u32 	%r67, %ctaid.y;
	shl.b32 	%r1, %r67, 6;
	mov.u32 	%r68, %ctaid.x;
	shl.b32 	%r2, %r68, 5;
	setp.ge.s32 	%p1, %r1, %r65;
	setp.ge.s32 	%p2, %r2, %r64;
	or.pred  	%p3, %p2, %p1;
	@%p3 bra 	$L__BB0_48;
	mov.u32 	%r130, %tid.y;
	setp.gt.u32 	%p4, %r130, 63;
	@%p4 bra 	$L__BB0_24;
	mov.u32 	%r4, %tid.x;
	mov.u32 	%r5, %ntid.x;
	mov.u32 	%r6, %ntid.y;
	add.s32 	%r7, %r4, %r5;
	max.u32 	%r69, %r7, 32;
	setp.lt.u32 	%p5, %r7, 32;
	selp.u32 	%r70, 1, 0, %p5;
	add.s32 	%r71, %r7, %r70;
	sub.s32 	%r72, %r69, %r71;
	div.u32 	%r73, %r72, %r5;
	add.s32 	%r8, %r73, %r70;
	and.b32  	%r9, %r8, 3;
	add.s32 	%r74, %r4, %r2;
	cvt.s64.s32 	%rd3, %r74;
	add.s32 	%r75, %r74, %r5;
	cvt.s64.s32 	%rd4, %r75;
	add.s32 	%r10, %r7, %r5;
	add.s32 	%r76, %r75, %r5;
	cvt.s64.s32 	%rd5, %r76;
	add.s32 	%r11, %r10, %r5;
	mov.u32 	%r127, %r130;
$L__BB0_3:
	add.s32 	%r13, %r127, %r1;
	setp.ge.s32 	%p6, %r13, %r65;
	@%p6 bra 	$L__BB0_24;
	setp.gt.u32 	%p7, %r4, 31;
	mul.lo.s32 	%r77, %r13, %r66;
	cvt.s64.s32 	%rd6, %r77;
	@%p7 bra 	$L__BB0_23;
	setp.eq.s32 	%p8, %r9, 3;
	shl.b32 	%r78, %r127, 7;
	mov.u32 	%r79, _ZZN32_GLOBAL__N__58955913_4_k_cu_main25baseline_bulk_copy_kernelEPKfPfiiiE4tile;
	add.s32 	%r14, %r79, %r78;
	mov.u32 	%r128, %r4;
	@%p8 bra 	$L__BB0_13;
	cvt.u32.u64 	%r80, %rd3;
	setp.ge.s32 	%p9, %r80, %r64;
	@%p9 bra 	$L__BB0_8;
	add.s64 	%rd13, %rd3, %rd6;
	shl.b64 	%rd14, %rd13, 2;
	add.s64 	%rd15, %rd1, %rd14;
	ld.global.nc.f32 	%f1, [%rd15];
	shl.b32 	%r81, %r4, 2;
	add.s32 	%r82, %r14, %r81;
	st.shared.f32 	[%r82], %f1;
$L__BB0_8:
	setp.eq.s32 	%p10, %r9, 0;
	mov.u32 	%r128, %r7;
	@%p10 bra 	$L__BB0_13;
	cvt.u32.u64 	%r83, %rd4;
	setp.ge.s32 	%p11, %r83, %r64;
	@%p11 bra 	$L__BB0_11;
	add.s64 	%rd16, %rd4, %rd6;
	shl.b64 	%rd17, %rd16, 2;
	add.s64 	%rd18, %rd1, %rd17;
	ld.global.nc.f32 	%f2, [%rd18];
	shl.b32 	%r84, %r7, 2;
	add.s32 	%r85, %r14, %r84;
	st.shared.f32 	[%r85], %f2;
$L__BB0_11:
	cvt.u32.u64 	%r86, %rd5;
	setp.ge.s32 	%p12, %r86, %r64;
	setp.eq.s32 	%p13, %r9, 1;
	or.pred  	%p14, %p13, %p12;
	selp.b32 	%r128, %r10, %r11, %p13;
	@%p14 bra 	$L__BB0_13;
	add.s64 	%rd20, %rd5, %rd6;
	shl.b64 	%rd21, %rd20, 2;
	add.s64 	%rd22, %rd1, %rd21;
	ld.global.nc.f32 	%f3, [%rd22];
	shl.b32 	%r87, %r10, 2;
	add.s32 	%r88, %r14, %r87;
	st.shared.f32 	[%r88], %f3;
	mov.u32 	%r128, %r11;
$L__BB0_13:
	setp.lt.u32 	%p15, %r8, 3;
	@%p15 bra 	$L__BB0_23;
$L__BB0_14:
	add.s32 	%r18, %r128, %r2;
	setp.ge.s32 	%p16, %r18, %r64;
	@%p16 bra 	$L__BB0_16;
	cvt.s64.s32 	%rd23, %r18;
	add.s64 	%rd24, %rd23, %rd6;
	shl.b64 	%rd25, %rd24, 2;
	add.s64 	%rd26, %rd1, %rd25;
	ld.global.nc.f32 	%f4, [%rd26];
	shl.b32 	%r89, %r128, 2;
	add.s32 	%r90, %r14, %r89;
	st.shared.f32 	[%r90], %f4;
$L__BB0_16:
	add.s32 	%r19, %r128, %r5;
	add.s32 	%r20, %r18, %r5;
	setp.ge.s32 	%p17, %r20, %r64;
	@%p17 bra 	$L__BB0_18;
	cvt.s64.s32 	%rd27, %r20;
	add.s64 	%rd28, %rd27, %rd6;
	shl.b64 	%rd29, %rd28, 2;
	add.s64 	%rd30, %rd1, %rd29;
	ld.global.nc.f32 	%f5, [%rd30];
	shl.b32 	%r91, %r19, 2;
	add.s32 	%r92, %r14, %r91;
	st.shared.f32 	[%r92], %f5;
$L__BB0_18:
	add.s32 	%r21, %r19, %r5;
	add.s32 	%r22, %r20, %r5;
	setp.ge.s32 	%p18, %r22, %r64;
	@%p18 bra 	$L__BB0_20;
	cvt.s64.s32 	%rd31, %r22;
	add.s64 	%rd32, %rd31, %rd6;
	shl.b64 	%rd33, %rd32, 2;
	add.s64 	%rd34, %rd1, %rd33;
	ld.global.nc.f32 	%f6, [%rd34];
	shl.b32 	%r93, %r21, 2;
	add.s32 	%r94, %r14, %r93;
	st.shared.f32 	[%r94], %f6;
$L__BB0_20:
	add.s32 	%r23, %r21, %r5;
	add.s32 	%r24, %r22, %r5;
	setp.ge.s32 	%p19, %r24, %r64;
	@%p19 bra 	$L__BB0_22;
	cvt.s64.s32 	%rd35, %r24;
	add.s64 	%rd36, %rd35, %rd6;
	shl.b64 	%rd37, %rd36, 2;
	add.s64 	%rd38, %rd1, %rd37;
	ld.global.nc.f32 	%f7, [%rd38];
	shl.b32 	%r95, %r23, 2;
	add.s32 	%r96, %r14, %r95;
	st.shared.f32 	[%r96], %f7;
$L__BB0_22:
	add.s32 	%r128, %r23, %r5;
	setp.lt.u32 	%p20, %r128, 32;
	@%p20 bra 	$L__BB0_14;
$L__BB0_23:
	add.s32 	%r127, %r127, %r6;
	setp.lt.u32 	%p21, %r127, 64;
	@%p21 bra 	$L__BB0_3;
$L__BB0_24:
	setp.gt.u32 	%p22, %r130, 63;
	bar.sync 	0;
	@%p22 bra 	$L__BB0_48;
	mov.u32 	%r27, %tid.x;
	mov.u32 	%r28, %ntid.x;
	mov.u32 	%r29, %ntid.y;
	add.s32 	%r30, %r27, %r28;
	max.u32 	%r97, %r30, 32;
	setp.lt.u32 	%p23, %r30, 32;
	selp.u32 	%r98, 1, 0, %p23;
	add.s32 	%r99, %r30, %r98;
	sub.s32 	%r100, %r97, %r99;
	div.u32 	%r101, %r100, %r28;
	add.s32 	%r31, %r101, %r98;
	and.b32  	%r32, %r31, 3;
	add.s32 	%r102, %r27, %r2;
	cvt.s64.s32 	%rd7, %r102;
	add.s32 	%r103, %r102, %r28;
	cvt.s64.s32 	%rd8, %r103;
	add.s32 	%r33, %r30, %r28;
	add.s32 	%r104, %r103, %r28;
	cvt.s64.s32 	%rd9, %r104;
	add.s32 	%r34, %r33, %r28;
	mad.lo.s32 	%r35, %r28, 3, %r2;
$L__BB0_26:
	add.s32 	%r37, %r130, %r1;
	setp.ge.s32 	%p24, %r37, %r65;
	@%p24 bra 	$L__BB0_48;
	setp.gt.u32 	%p25, %r27, 31;
	mul.lo.s32 	%r105, %r37, %r66;
	cvt.s64.s32 	%rd10, %r105;
	@%p25 bra 	$L__BB0_47;
	setp.eq.s32 	%p26, %r32, 3;
	shl.b32 	%r106, %r130, 7;
	mov.u32 	%r107, _ZZN32_GLOBAL__N__58955913_4_k_cu_main25baseline_bulk_copy_kernelEPKfPfiiiE4tile;
	add.s32 	%r136, %r107, %r106;
	mov.u32 	%r131, %r27;
	@%p26 bra 	$L__BB0_36;
	cvt.u32.u64 	%r108, %rd7;
	setp.ge.s32 	%p27, %r108, %r64;
	@%p27 bra 	$L__BB0_31;
	shl.b32 	%r109, %r27, 2;
	add.s32 	%r110, %r136, %r109;
	ld.shared.f32 	%f8, [%r110];
	fma.rn.f32 	%f9, %f8, 0f3F800347, 0f38D1B717;
	add.s64 	%rd39, %rd7, %rd10;
	shl.b64 	%rd40, %rd39, 2;
	add.s64 	%rd41, %rd2, %rd40;
	st.global.f32 	[%rd41], %f9;
$L__BB0_31:
	setp.eq.s32 	%p28, %r32, 0;
	mov.u32 	%r131, %r30;
	@%p28 bra 	$L__BB0_36;
	cvt.u32.u64 	%r111, %rd8;
	setp.ge.s32 	%p29, %r111, %r64;
	@%p29 bra 	$L__BB0_34;
	shl.b32 	%r112, %r30, 2;
	add.s32 	%r113, %r136, %r112;
	ld.shared.f32 	%f10, [%r113];
	fma.rn.f32 	%f11, %f10, 0f3F800347, 0f38D1B717;
	add.s64 	%rd42, %rd8, %rd10;
	shl.b64 	%rd43, %rd42, 2;
	add.s64 	%rd44, %rd2, %rd43;
	st.global.f32 	[%rd44], %f11;
$L__BB0_34:
	cvt.u32.u64 	%r114, %rd9;
	setp.ge.s32 	%p30, %r114, %r64;
	setp.eq.s32 	%p31, %r32, 1;
	or.pred  	%p32, %p31, %p30;
	selp.b32 	%r131, %r33, %r34, %p31;
	@%p32 bra 	$L__BB0_36;
	shl.b32 	%r115, %r33, 2;
	add.s32 	%r116, %r136, %r115;
	ld.shared.f32 	%f12, [%r116];
	fma.rn.f32 	%f13, %f12, 0f3F800347, 0f38D1B717;
	add.s64 	%rd46, %rd9, %rd10;
	shl.b64 	%rd47, %rd46, 2;
	add.s64 	%rd48, %rd2, %rd47;
	st.global.f32 	[%rd48], %f13;
	mov.u32 	%r131, %r34;
$L__BB0_36:
	setp.lt.u32 	%p33, %r31, 3;
	@%p33 bra 	$L__BB0_47;
	shl.b32 	%r41, %r131, 2;
	shl.b32 	%r117, %r28, 3;
	add.s32 	%r42, %r117, %r41;
	mad.lo.s32 	%r43, %r28, 12, %r41;
	add.s32 	%r118, %r28, %r131;
	shl.b32 	%r44, %r118, 2;
	add.s32 	%r135, %r118, %r2;
	shl.b32 	%r119, %r28, 1;
	add.s32 	%r132, %r2, %r131;
	add.s32 	%r134, %r132, %r119;
	add.s32 	%r133, %r35, %r131;
$L__BB0_38:
	setp.ge.s32 	%p34, %r132, %r64;
	@%p34 bra 	$L__BB0_40;
	add.s32 	%r120, %r136, %r41;
	ld.shared.f32 	%f14, [%r120];
	fma.rn.f32 	%f15, %f14, 0f3F800347, 0f38D1B717;
	cvt.s64.s32 	%rd49, %r132;
	add.s64 	%rd50, %rd10, %rd49;
	shl.b64 	%rd51, %rd50, 2;
	add.s64 	%rd52, %rd2, %rd51;
	st.global.f32 	[%rd52], %f15;
$L__BB0_40:
	setp.ge.s32 	%p35, %r135, %r64;
	@%p35 bra 	$L__BB0_42;
	add.s32 	%r121, %r136, %r44;
	ld.shared.f32 	%f16, [%r121];
	fma.rn.f32 	%f17, %f16, 0f3F800347, 0f38D1B717;
	cvt.s64.s32 	%rd53, %r135;
	add.s64 	%rd54, %rd10, %rd53;
	shl.b64 	%rd55, %rd54, 2;
	add.s64 	%rd56, %rd2, %rd55;
	st.global.f32 	[%rd56], %f17;
$L__BB0_42:
	add.s32 	%r55, %r131, %r28;
	setp.ge.s32 	%p36, %r134, %r64;
	@%p36 bra 	$L__BB0_44;
	add.s32 	%r122, %r136, %r42;
	ld.shared.f32 	%f18, [%r122];
	fma.rn.f32 	%f19, %f18, 0f3F800347, 0f38D1B717;
	cvt.s64.s32 	%rd57, %r134;
	add.s64 	%rd58, %rd10, %rd57;
	shl.b64 	%rd59, %rd58, 2;
	add.s64 	%rd60, %rd2, %rd59;
	st.global.f32 	[%rd60], %f19;
$L__BB0_44:
	add.s32 	%r56, %r55, %r28;
	setp.ge.s32 	%p37, %r133, %r64;
	@%p37 bra 	$L__BB0_46;
	add.s32 	%r123, %r136, %r43;
	ld.shared.f32 	%f20, [%r123];
	fma.rn.f32 	%f21, %f20, 0f3F800347, 0f38D1B717;
	cvt.s64.s32 	%rd61, %r133;
	add.s64 	%rd62, %rd10, %rd61;
	shl.b64 	%rd63, %rd62, 2;
	add.s64 	%rd64, %rd2, %rd63;
	st.global.f32 	[%rd64], %f21;
$L__BB0_46:
	add.s32 	%r124, %r56, %r28;
	add.s32 	%r131, %r124, %r28;
	shl.b32 	%r125, %r28, 4;
	add.s32 	%r136, %r136, %r125;
	shl.b32 	%r126, %r28, 2;
	add.s32 	%r135, %r135, %r126;
	add.s32 	%r134, %r134, %r126;
	add.s32 	%r133, %r133, %r126;
	add.s32 	%r132, %r132, %r126;
	setp.lt.u32 	%p38, %r131, 32;
	@%p38 bra 	$L__BB0_38;
$L__BB0_47:
	add.s32 	%r130, %r130, %r29;
	setp.lt.u32 	%p39, %r130, 64;
	@%p39 bra 	$L__BB0_26;
$L__BB0_48:
	ret;

}


// ===== COMPILED SASS (sm_100) =====

	.target	sm_100

	.elftype	@"ET_EXEC"


//--------------------- .note.nv.tkinfo           --------------------------
	.section	.note.nv.tkinfo,"",@"SHT_NOTE"
	.sectionflags	@"SHF_NOTE_NV_TKINFO"
	.tkinfo
        /*0018*/ 	.word	0x00000002
        /*0030*/ 	.string	""
        /*0030*/ 	.string	"ptxas"
        /*0030*/ 	.string	"Cuda compilation tools, release 13.0, V13.0.88"
        /*0030*/ 	.string	"Build cuda_13.0.r13.0/compiler.36424714_0"
        /*0030*/ 	.string	"-arch sm_100 -m 64 "



//--------------------- .note.nv.cuinfo           --------------------------
	.section	.note.nv.cuinfo,"",@"SHT_NOTE"
	.sectionflags	@"SHF_NOTE_NV_CUINFO"
        /*0018*/ 	.short	0x0002
        /*001a*/ 	.short	0x0064
        /*001c*/ 	.short	0x0082
	.zero		2


//--------------------- .nv.info                  --------------------------
	.section	.nv.info,"",@"SHT_CUDA_INFO"
	.align	4


	//----- nvinfo : EIATTR_REGCOUNT
	.align		4
        /*0000*/ 	.byte	0x04, 0x2f
        /*0002*/ 	.short	(.L_1 - .L_0)
	.align		4
.L_0:
        /*0004*/ 	.word	index@(_ZN32_GLOBAL__N__58955913_4_k_cu_main25baseline_bulk_copy_kernelEPKfPfiii)
        /*0008*/ 	.word	0x00000020


	//----- nvinfo : EIATTR_FRAME_SIZE
	.align		4
.L_1:
        /*000c*/ 	.byte	0x04, 0x11
        /*000e*/ 	.short	(.L_3 - .L_2)
	.align		4
.L_2:
        /*0010*/ 	.word	index@(_ZN32_GLOBAL__N__58955913_4_k_cu_main25baseline_bulk_copy_kernelEPKfPfiii)
        /*0014*/ 	.word	0x00000000


	//----- nvinfo : EIATTR_MIN_STACK_SIZE
	.align		4
.L_3:
        /*0018*/ 	.byte	0x04, 0x12
        /*001a*/ 	.short	(.L_5 - .L_4)
	.align		4
.L_4:
        /*001c*/ 	.word	index@(_ZN32_GLOBAL__N__58955913_4_k_cu_main25baseline_bulk_copy_kernelEPKfPfiii)
        /*0020*/ 	.word	0x00000000
.L_5:


//--------------------- .nv.compat                --------------------------
	.section	.nv.compat,"",@"SHT_CUDA_COMPAT_INFO"
	.align	4
        /*0000*/ 	.byte	0x02, 0x09, 0x00, 0x00, 0x02, 0x02, 0x01, 0x00, 0x02, 0x05, 0x05, 0x00, 0x03, 0x07, 0x01, 0x01
        /*0010*/ 	.byte	0x02, 0x03, 0x00, 0x00, 0x02, 0x06, 0x01, 0x00, 0x04, 0x0b, 0x08, 0x00, 0x09, 0x00, 0x00, 0x00
        /*0020*/ 	.byte	0x00, 0x00, 0x00, 0x00


//--------------------- .nv.info._ZN32_GLOBAL__N__58955913_4_k_cu_main25baseline_bulk_copy_kernelEPKfPfiii --------------------------
	.section	.nv.info._ZN32_GLOBAL__N__58955913_4_k_cu_main25baseline_bulk_copy_kernelEPKfPfiii,"",@"SHT_CUDA_INFO"
	.sectionflags	@""
	.align	4


	//----- nvinfo : EIATTR_CUDA_API_VERSION
	.align		4
        /*0000*/ 	.byte	0x04, 0x37
        /*0002*/ 	.short	(.L_7 - .L_6)
.L_6:
        /*0004*/ 	.word	0x00000082


	//----- nvinfo : EIATTR_KPARAM_INFO
	.align		4
.L_7:
        /*0008*/ 	.byte	0x04, 0x17
        /*000a*/ 	.short	(.L_9 - .L_8)
.L_8:
        /*000c*/ 	.word	0x00000000
        /*0010*/ 	.short	0x0004
        /*0012*/ 	.short	0x0018
        /*0014*/ 	.byte	0x00, 0xf0, 0x11, 0x00


	//----- nvinfo : EIATTR_KPARAM_INFO
	.align		4
.L_9:
        /*0018*/ 	.byte	0x04, 0x17
        /*001a*/ 	.short	(.L_11 - .L_10)
.L_10:
        /*001c*/ 	.word	0x00000000
        /*0020*/ 	.short	0x0003
        /*0022*/ 	.short	0x0014
        /*0024*/ 	.byte	0x00, 0xf0, 0x11, 0x00


	//----- nvinfo : EIATTR_KPARAM_INFO
	.align		4
.L_11:
        /*0028*/ 	.byte	0x04, 0x17
        /*002a*/ 	.short	(.L_13 - .L_12)
.L_12:
        /*002c*/ 	.word	0x00000000
        /*0030*/ 	.short	0x0002
        /*0032*/ 	.short	0x0010
        /*0034*/ 	.byte	0x00, 0xf0, 0x11, 0x00


	//----- nvinfo : EIATTR_KPARAM_INFO
	.align		4
.L_13:
        /*0038*/ 	.byte	0x04, 0x17
        /*003a*/ 	.short	(.L_15 - .L_14)
.L_14:
        /*003c*/ 	.word	0x00000000
        /*0040*/ 	.short	0x0001
        /*0042*/ 	.short	0x0008
        /*0044*/ 	.byte	0x00, 0xf5, 0x21, 0x00


	//----- nvinfo : EIATTR_KPARAM_INFO
	.align		4
.L_15:
        /*0048*/ 	.byte	0x04, 0x17
        /*004a*/ 	.short	(.L_17 - .L_16)
.L_16:
        /*004c*/ 	.word	0x00000000
        /*0050*/ 	.short	0x0000
        /*0052*/ 	.short	0x0000
        /*0054*/ 	.byte	0x00, 0xf5, 0x21, 0x00


	//----- nvinfo : EIATTR_SPARSE_MMA_MASK
	.align		4
.L_17:
        /*0058*/ 	.byte	0x03, 0x50
        /*005a*/ 	.short	0x0000


	//----- nvinfo : EIATTR_MAXREG_COUNT
	.align		4
        /*005c*/ 	.byte	0x03, 0x1b
        /*005e*/ 	.short	0x00ff


	//----- nvinfo : EIATTR_NUM_BARRIERS
	.align		4
        /*0060*/ 	.byte	0x02, 0x4c
        /*0062*/ 	.byte	0x01
	.zero		1


	//----- nvinfo : EIATTR_MERCURY_ISA_VERSION
	.align		4
        /*0064*/ 	.byte	0x03, 0x5f
        /*0066*/ 	.short	0x0101


	//----- nvinfo : EIATTR_VRC_CTA_INIT_COUNT
	.align		4
        /*0068*/ 	.byte	0x02, 0x4a
	.zero		1
	.zero		1


	//----- nvinfo : EIATTR_EXIT_INSTR_OFFSETS
	.align		4
        /*006c*/ 	.byte	0x04, 0x1c
        /*006e*/ 	.short	(.L_19 - .L_18)


	//   ....[0]....
.L_18:
        /*0070*/ 	.word	0x00000080


	//   ....[1]....
        /*0074*/ 	.word	0x00000a00


	//   ....[2]....
        /*0078*/ 	.word	0x00000c10


	//   ....[3]....
        /*007c*/ 	.word	0x00001550


	//----- nvinfo : EIATTR_CRS_STACK_SIZE
	.align		4
.L_19:
        /*0080*/ 	.byte	0x04, 0x1e
        /*0082*/ 	.short	(.L_21 - .L_20)
.L_20:
        /*0084*/ 	.word	0x00000000


	//----- nvinfo : EIATTR_CBANK_PARAM_SIZE
	.align		4
.L_21:
        /*0088*/ 	.byte	0x03, 0x19
        /*008a*/ 	.short	0x001c


	//----- nvinfo : EIATTR_PARAM_CBANK
	.align		4
        /*008c*/ 	.byte	0x04, 0x0a
        /*008e*/ 	.short	(.L_23 - .L_22)
	.align		4
.L_22:
        /*0090*/ 	.word	index@(.nv.constant0._ZN32_GLOBAL__N__58955913_4_k_cu_main25baseline_bulk_copy_kernelEPKfPfiii)
        /*0094*/ 	.short	0x0380
        /*0096*/ 	.short	0x001c


	//----- nvinfo : EIATTR_SW_WAR
	.align		4
.L_23:
        /*0098*/ 	.byte	0x04, 0x36
        /*009a*/ 	.short	(.L_25 - .L_24)
.L_24:
        /*009c*/ 	.word	0x00000008
.L_25:


//--------------------- .nv.callgraph             --------------------------
	.section	.nv.callgraph,"",@"SHT_CUDA_CALLGRAPH"
	.align	4
	.sectionentsize	8
	.align		4
        /*0000*/ 	.word	0x00000000
	.align		4
        /*0004*/ 	.word	0xffffffff
	.align		4
        /*0008*/ 	.word	0x00000000
	.align		4
        /*000c*/ 	.word	0xfffffffe
	.align		4
        /*0010*/ 	.word	0x00000000
	.align		4
        /*0014*/ 	.word	0xfffffffd
	.align		4
        /*0018*/ 	.word	0x00000000
	.align		4
        /*001c*/ 	.word	0xfffffffc


//--------------------- .text._ZN32_GLOBAL__N__58955913_4_k_cu_main25baseline_bulk_copy_kernelEPKfPfiii --------------------------
	.section	.text._ZN32_GLOBAL__N__58955913_4_k_cu_main25baseline_bulk_copy_kernelEPKfPfiii,"ax",@progbits
	.align	128
.text._ZN32_GLOBAL__N__58955913_4_k_cu_main25baseline_bulk_copy_kernelEPKfPfiii:
        .type           _ZN32_GLOBAL__N__58955913_4_k_cu_main25baseline_bulk_copy_kernelEPKfPfiii,@function
        .size           _ZN32_GLOBAL__N__58955913_4_k_cu_main25baseline_bulk_copy_kernelEPKfPfiii,(.L_x_29 - _ZN32_GLOBAL__N__58955913_4_k_cu_main25baseline_bulk_copy_kernelEPKfPfiii)
        .other          _ZN32_GLOBAL__N__58955913_4_k_cu_main25baseline_bulk_copy_kernelEPKfPfiii,@"STO_CUDA_ENTRY STV_DEFAULT"
_ZN32_GLOBAL__N__58955913_4_k_cu_main25baseline_bulk_copy_kernelEPKfPfiii:
[----:B------:R-:W-:Y:S01]  /*0000*/  LDC R1, c[0x0][0x37c] ;  /* 0x0000df00ff017b82 */ /* 0x000fe20000000800 */
[----:B------:R-:W0:Y:S07]  /*0010*/  S2R R3, SR_CTAID.X ;  /* 0x0000000000037919 */ /* 0x000e2e0000002500 */
[----:B------:R-:W1:Y:S08]  /*0020*/  S2UR UR4, SR_CTAID.Y ;  /* 0x00000000000479c3 */ /* 0x000e700000002600 */
[----:B------:R-:W2:Y:S01]  /*0030*/  LDC.64 R4, c[0x0][0x390] ;  /* 0x0000e400ff047b82 */ /* 0x000ea20000000a00 */
[----:B-1----:R-:W-:Y:S01]  /*0040*/  USHF.L.U32 UR4, UR4, 0x6, URZ ;  /* 0x0000000604047899 */ /* 0x002fe200080006ff */
[----:B0-----:R-:W-:-:S05]  /*0050*/  IMAD.SHL.U32 R3, R3, 0x20, RZ ;  /* 0x0000002003037824 */ /* 0x001fca00078e00ff */
[----:B--2---:R-:W-:-:S04]  /*0060*/  ISETP.LE.AND P0, PT, R5, UR4, PT ;  /* 0x0000000405007c0c */ /* 0x004fc8000bf03270 */
[----:B------:R-:W-:-:S13]  /*0070*/  ISETP.GE.OR P0, PT, R3, R4, P0 ;  /* 0x000000040300720c */ /* 0x000fda0000706670 */
[----:B------:R-:W-:Y:S05]  /*0080*/  @P0 EXIT ;  /* 0x000000000000094d */ /* 0x000fea0003800000 */
[----:B------:R-:W0:Y:S01]  /*0090*/  S2R R0, SR_TID.Y ;  /* 0x0000000000007919 */ /* 0x000e220000002200 */
[----:B------:R-:W1:Y:S01]  /*00a0*/  LDCU.64 UR8, c[0x0][0x358] ;  /* 0x00006b00ff0877ac */ /* 0x000e620008000a00 */
[----:B------:R-:W-:Y:S01]  /*00b0*/  BSSY.RECONVERGENT B0, `(.L_x_0) ;  /* 0x0000092000007945 */ /* 0x000fe20003800200 */
[----:B0-----:R-:W-:-:S13]  /*00c0*/  ISETP.GT.U32.AND P0, PT, R0, 0x3f, PT ;  /* 0x0000003f0000780c */ /* 0x001fda0003f04070 */
[----:B-1----:R-:W-:Y:S05]  /*00d0*/  @P0 BRA `(.L_x_1) ;  /* 0x00000008003c0947 */ /* 0x002fea0003800000 */
[----:B------:R-:W0:Y:S01]  /*00e0*/  LDC R2, c[0x0][0x360] ;  /* 0x0000d800ff027b82 */ /* 0x000e220000000800 */
[----:B------:R-:W1:Y:S01]  /*00f0*/  S2R R4, SR_TID.X ;  /* 0x0000000000047919 */ /* 0x000e620000002100 */
[----:B0-----:R-:W0:Y:S01]  /*0100*/  I2F.U32.RP R9, R2 ;  /* 0x0000000200097306 */ /* 0x001e220000209000 */
[----:B------:R-:W-:Y:S01]  /*0110*/  ISETP.NE.U32.AND P2, PT, R2, RZ, PT ;  /* 0x000000ff0200720c */ /* 0x000fe20003f45070 */
[----:B-1----:R-:W-:-:S05]  /*0120*/  IMAD.IADD R5, R4, 0x1, R2 ;  /* 0x0000000104057824 */ /* 0x002fca00078e0202 */
[C---:B------:R-:W-:Y:S01]  /*0130*/  ISETP.GE.U32.AND P0, PT, R5.reuse, 0x20, PT ;  /* 0x000000200500780c */ /* 0x040fe20003f06070 */
[----:B0-----:R-:W0:Y:S01]  /*0140*/  MUFU.RCP R9, R9 ;  /* 0x0000000900097308 */ /* 0x001e220000001000 */
[----:B------:R-:W-:Y:S02]  /*0150*/  VIMNMX.U32 R8, PT, PT, R5, 0x20, !PT ;  /* 0x0000002005087848 */ /* 0x000fe40007fe0000 */
[----:B------:R-:W-:Y:S01]  /*0160*/  SEL R10, RZ, 0x1, P0 ;  /* 0x00000001ff0a7807 */ /* 0x000fe20000000000 */
[----:B0-----:R-:W-:-:S04]  /*0170*/  VIADD R6, R9, 0xffffffe ;  /* 0x0ffffffe09067836 */ /* 0x001fc80000000000 */
[----:B------:R0:W1:Y:S02]  /*0180*/  F2I.FTZ.U32.TRUNC.NTZ R7, R6 ;  /* 0x0000000600077305 */ /* 0x000064000021f000 */
[----:B0-----:R-:W-:Y:S02]  /*0190*/  IMAD.MOV.U32 R6, RZ, RZ, RZ ;  /* 0x000000ffff067224 */ /* 0x001fe400078e00ff */
[----:B-1----:R-:W-:-:S04]  /*01a0*/  IMAD.MOV R11, RZ, RZ, -R7 ;  /* 0x000000ffff0b7224 */ /* 0x002fc800078e0a07 */
[----:B------:R-:W-:-:S04]  /*01b0*/  IMAD R11, R11, R2, RZ ;  /* 0x000000020b0b7224 */ /* 0x000fc800078e02ff */
[----:B------:R-:W-:Y:S01]  /*01c0*/  IMAD.HI.U32 R12, R7, R11, R6 ;  /* 0x0000000b070c7227 */ /* 0x000fe200078e0006 */
[----:B------:R-:W-:-:S03]  /*01d0*/  IADD3 R7, PT, PT, R8, -R5, -R10 ;  /* 0x8000000508077210 */ /* 0x000fc60007ffe80a */
[----:B------:R-:W-:Y:S02]  /*01e0*/  IMAD.IADD R11, R5, 0x1, R2 ;  /* 0x00000001050b7824 */ /* 0x000fe400078e0202 */
[----:B------:R-:W-:-:S04]  /*01f0*/  IMAD.HI.U32 R13, R12, R7, RZ ;  /* 0x000000070c0d7227 */ /* 0x000fc800078e00ff */
[----:B------:R-:W-:Y:S02]  /*0200*/  IMAD.MOV R6, RZ, RZ, -R13 ;  /* 0x000000ffff067224 */ /* 0x000fe400078e0a0d */
[----:B------:R-:W-:Y:S02]  /*0210*/  IMAD.IADD R12, R11, 0x1, R2 ;  /* 0x000000010b0c7824 */ /* 0x000fe400078e0202 */
[----:B------:R-:W-:Y:S02]  /*0220*/  IMAD R7, R2, R6, R7 ;  /* 0x0000000602077224 */ /* 0x000fe400078e0207 */
[----:B------:R-:W0:Y:S03]  /*0230*/  LDC R6, c[0x0][0x364] ;  /* 0x0000d900ff067b82 */ /* 0x000e260000000800 */
[----:B------:R-:W-:-:S13]  /*0240*/  ISETP.GE.U32.AND P0, PT, R7, R2, PT ;  /* 0x000000020700720c */ /* 0x000fda0003f06070 */
[----:B------:R-:W-:Y:S02]  /*0250*/  @P0 IMAD.IADD R7, R7, 0x1, -R2 ;  /* 0x0000000107070824 */ /* 0x000fe400078e0a02 */
[----:B------:R-:W-:-:S03]  /*0260*/  @P0 VIADD R13, R13, 0x1 ;  /* 0x000000010d0d0836 */ /* 0x000fc60000000000 */
[----:B------:R-:W-:Y:S01]  /*0270*/  ISETP.GE.U32.AND P1, PT, R7, R2, PT ;  /* 0x000000020700720c */ /* 0x000fe20003f26070 */
[----:B------:R-:W-:-:S04]  /*0280*/  IMAD.IADD R7, R3, 0x1, R4 ;  /* 0x0000000103077824 */ /* 0x000fc800078e0204 */
[----:B------:R-:W-:-:S08]  /*0290*/  IMAD.IADD R9, R7, 0x1, R2 ;  /* 0x0000000107097824 */ /* 0x000fd000078e0202 */
[----:B------:R-:W-:Y:S01]  /*02a0*/  @P1 VIADD R13, R13, 0x1 ;  /* 0x000000010d0d1836 */ /* 0x000fe20000000000 */
[----:B------:R-:W-:-:S05]  /*02b0*/  @!P2 LOP3.LUT R13, RZ, R2, RZ, 0x33, !PT ;  /* 0x00000002ff0da212 */ /* 0x000fca00078e33ff */
[----:B------:R-:W-:Y:S02]  /*02c0*/  IMAD.IADD R8, R10, 0x1, R13 ;  /* 0x000000010a087824 */ /* 0x000fe400078e020d */
[----:B------:R-:W-:Y:S02]  /*02d0*/  IMAD.MOV.U32 R13, RZ, RZ, R0 ;  /* 0x000000ffff0d7224 */ /* 0x000fe400078e0000 */
[----:B------:R-:W-:Y:S01]  /*02e0*/  IMAD.IADD R10, R9, 0x1, R2 ;  /* 0x00000001090a7824 */ /* 0x000fe200078e0202 */
[----:B------:R-:W-:-:S07]  /*02f0*/  LOP3.LUT R18, R8, 0x3, RZ, 0xc0, !PT ;  /* 0x0000000308127812 */ /* 0x000fce00078ec0ff */
.L_x_9:
[----:B-1----:R-:W1:Y:S01]  /*0300*/  LDCU UR5, c[0x0][0x394] ;  /* 0x00007280ff0577ac */ /* 0x002e620008000800 */
[----:B------:R-:W-:-:S05]  /*0310*/  VIADD R20, R13, UR4 ;  /* 0x000000040d147c36 */ /* 0x000fca0008000000 */
[----:B-1----:R-:W-:-:S13]  /*0320*/  ISETP.GE.AND P0, PT, R20, UR5, PT ;  /* 0x0000000514007c0c */ /* 0x002fda000bf06270 */
[----:B--23--:R-:W-:Y:S05]  /*0330*/  @P0 BRA `(.L_x_1) ;  /* 0x0000000400a40947 */ /* 0x00cfea0003800000 */
[----:B------:R-:W1:Y:S01]  /*0340*/  LDCU UR5, c[0x0][0x398] ;  /* 0x00007300ff0577ac */ /* 0x000e620008000800 */
[----:B------:R-:W-:Y:S01]  /*0350*/  ISETP.GT.U32.AND P0, PT, R4, 0x1f, PT ;  /* 0x0000001f0400780c */ /* 0x000fe20003f04070 */
[----:B------:R-:W-:Y:S01]  /*0360*/  BSSY.RECONVERGENT B1, `(.L_x_2) ;  /* 0x0000063000017945 */ /* 0x000fe20003800200 */
[----:B-1----:R-:W-:-:S11]  /*0370*/  IMAD R20, R20, UR5, RZ ;  /* 0x0000000514147c24 */ /* 0x002fd6000f8e02ff */
[----:B------:R-:W-:Y:S05]  /*0380*/  @P0 BRA `(.L_x_3) ;  /* 0x0000000400800947 */ /* 0x000fea0003800000 */
[----:B------:R-:W1:Y:S01]  /*0390*/  S2UR UR6, SR_CgaCtaId ;  /* 0x00000000000679c3 */ /* 0x000e620000008800 */
[----:B------:R-:W-:Y:S01]  /*03a0*/  ISETP.NE.AND P0, PT, R18, 0x3, PT ;  /* 0x000000031200780c */ /* 0x000fe20003f05270 */
[----:B------:R-:W-:Y:S01]  /*03b0*/  UMOV UR5, 0x400 ;  /* 0x0000040000057882 */ /* 0x000fe20000000000 */
[----:B------:R-:W-:Y:S01]  /*03c0*/  BSSY.RECONVERGENT B2, `(.L_x_4) ;  /* 0x000002b000027945 */ /* 0x000fe20003800200 */
[----:B------:R-:W-:Y:S01]  /*03d0*/  SHF.R.S32.HI R22, RZ, 0x1f, R20 ;  /* 0x0000001fff167819 */ /* 0x000fe20000011414 */
[----:B------:R-:W-:Y:S01]  /*03e0*/  IMAD.MOV.U32 R19, RZ, RZ, R4 ;  /* 0x000000ffff137224 */ /* 0x000fe200078e0004 */
[----:B-1----:R-:W-:-:S06]  /*03f0*/  ULEA UR5, UR6, UR5, 0x18 ;  /* 0x0000000506057291 */ /* 0x002fcc000f8ec0ff */
[----:B------:R-:W-:Y:S02]  /*0400*/  LEA R24, R13, UR5, 0x7 ;  /* 0x000000050d187c11 */ /* 0x000fe4000f8e38ff */
[----:B------:R-:W-:Y:S05]  /*0410*/  @!P0 BRA `(.L_x_5) ;  /* 0x0000000000948947 */ /* 0x000fea0003800000 */
[----:B------:R-:W1:Y:S01]  /*0420*/  LDC R26, c[0x0][0x390] ;  /* 0x0000e400ff1a7b82 */ /* 0x000e620000000800 */
[----:B------:R-:W-:Y:S01]  /*0430*/  BSSY.RECONVERGENT B3, `(.L_x_6) ;  /* 0x000000c000037945 */ /* 0x000fe20003800200 */
[----:B------:R-:W-:Y:S02]  /*0440*/  ISETP.NE.AND P1, PT, R18, RZ, PT ;  /* 0x000000ff1200720c */ /* 0x000fe40003f25270 */
[----:B-1----:R-:W-:-:S13]  /*0450*/  ISETP.GE.AND P0, PT, R7, R26, PT ;  /* 0x0000001a0700720c */ /* 0x002fda0003f06270 */
[----:B------:R-:W-:Y:S05]  /*0460*/  @P0 BRA `(.L_x_7) ;  /* 0x0000000000200947 */ /* 0x000fea0003800000 */
[----:B------:R-:W1:Y:S01]  /*0470*/  LDCU.64 UR6, c[0x0][0x380] ;  /* 0x00007000ff0677ac */ /* 0x000e620008000a00 */
[----:B------:R-:W-:-:S04]  /*0480*/  IADD3 R15, P0, PT, R7, R20, RZ ;  /* 0x00000014070f7210 */ /* 0x000fc80007f1e0ff */
[----:B------:R-:W-:Y:S02]  /*0490*/  LEA.HI.X.SX32 R16, R7, R22, 0x1, P0 ;  /* 0x0000001607107211 */ /* 0x000fe400000f0eff */
[----:B-1----:R-:W-:-:S04]  /*04a0*/  LEA R14, P0, R15, UR6, 0x2 ;  /* 0x000000060f0e7c11 */ /* 0x002fc8000f8010ff */
[----:B------:R-:W-:-:S05]  /*04b0*/  LEA.HI.X R15, R15, UR7, R16, 0x2, P0 ;  /* 0x000000070f0f7c11 */ /* 0x000fca00080f1410 */
[----:B------:R-:W2:Y:S01]  /*04c0*/  LDG.E.CONSTANT R14, desc[UR8][R14.64] ;  /* 0x000000080e0e7981 */ /* 0x000ea2000c1e9900 */
[----:B------:R-:W-:-:S05]  /*04d0*/  IMAD R17, R4, 0x4, R24 ;  /* 0x0000000404117824 */ /* 0x000fca00078e0218 */
[----:B--2---:R1:W-:Y:S02]  /*04e0*/  STS [R17], R14 ;  /* 0x0000000e11007388 */ /* 0x0043e40000000800 */
.L_x_7:
[----:B------:R-:W-:Y:S05]  /*04f0*/  BSYNC.RECONVERGENT B3 ;  /* 0x0000000000037941 */ /* 0x000fea0003800200 */
.L_x_6:
[----:B------:R-:W-:Y:S01]  /*0500*/  IMAD.MOV.U32 R19, RZ, RZ, R5 ;  /* 0x000000ffff137224 */ /* 0x000fe200078e0005 */
[----:B------:R-:W-:Y:S06]  /*0510*/  @!P1 BRA `(.L_x_5) ;  /* 0x0000000000549947 */ /* 0x000fec0003800000 */
[----:B------:R-:W-:Y:S02]  /*0520*/  ISETP.NE.AND P1, PT, R18, 0x1, PT ;  /* 0x000000011200780c */ /* 0x000fe40003f25270 */
[-C--:B------:R-:W-:Y:S02]  /*0530*/  ISETP.GE.AND P2, PT, R9, R26.reuse, PT ;  /* 0x0000001a0900720c */ /* 0x080fe40003f46270 */
[----:B------:R-:W-:-:S11]  /*0540*/  ISETP.GE.OR P0, PT, R10, R26, !P1 ;  /* 0x0000001a0a00720c */ /* 0x000fd60004f06670 */
[----:B-1----:R-:W1:Y:S01]  /*0550*/  @!P2 LDC.64 R14, c[0x0][0x380] ;  /* 0x0000e000ff0eab82 */ /* 0x002e620000000a00 */
[CC--:B------:R-:W-:Y:S02]  /*0560*/  @!P2 IADD3 R21, P4, PT, R9.reuse, R20.reuse, RZ ;  /* 0x000000140915a210 */ /* 0x0c0fe40007f9e0ff */
[C---:B------:R-:W-:Y:S02]  /*0570*/  @!P0 IADD3 R19, P3, PT, R10.reuse, R20, RZ ;  /* 0x000000140a138210 */ /* 0x040fe40007f7e0ff */
[-C--:B------:R-:W-:Y:S02]  /*0580*/  @!P2 LEA.HI.X.SX32 R28, R9, R22.reuse, 0x1, P4 ;  /* 0x00000016091ca211 */ /* 0x080fe400020f0eff */
[----:B------:R-:W-:Y:S01]  /*0590*/  @!P0 LEA.HI.X.SX32 R26, R10, R22, 0x1, P3 ;  /* 0x000000160a1a8211 */ /* 0x000fe200018f0eff */
[----:B------:R-:W2:Y:S01]  /*05a0*/  @!P0 LDC.64 R16, c[0x0][0x380] ;  /* 0x0000e000ff108b82 */ /* 0x000ea20000000a00 */
[----:B-1----:R-:W-:-:S04]  /*05b0*/  @!P2 LEA R14, P4, R21, R14, 0x2 ;  /* 0x0000000e150ea211 */ /* 0x002fc800078810ff */
[----:B------:R-:W-:Y:S02]  /*05c0*/  @!P2 LEA.HI.X R15, R21, R15, R28, 0x2, P4 ;  /* 0x0000000f150fa211 */ /* 0x000fe400020f141c */
[----:B--2---:R-:W-:-:S03]  /*05d0*/  @!P0 LEA R16, P5, R19, R16, 0x2 ;  /* 0x0000001013108211 */ /* 0x004fc600078a10ff */
[----:B------:R-:W2:Y:S01]  /*05e0*/  @!P2 LDG.E.CONSTANT R14, desc[UR8][R14.64] ;  /* 0x000000080e0ea981 */ /* 0x000ea2000c1e9900 */
[----:B------:R-:W-:-:S05]  /*05f0*/  @!P0 LEA.HI.X R17, R19, R17, R26, 0x2, P5 ;  /* 0x0000001113118211 */ /* 0x000fca00028f141a */
[----:B------:R-:W3:Y:S01]  /*0600*/  @!P0 LDG.E.CONSTANT R16, desc[UR8][R16.64] ;  /* 0x0000000810108981 */ /* 0x000ee2000c1e9900 */
[--C-:B------:R-:W-:Y:S02]  /*0610*/  @!P2 IMAD R21, R5, 0x4, R24.reuse ;  /* 0x000000040515a824 */ /* 0x100fe400078e0218 */
[C---:B------:R-:W-:Y:S01]  /*0620*/  @!P0 IMAD R23, R11.reuse, 0x4, R24 ;  /* 0x000000040b178824 */ /* 0x040fe200078e0218 */
[----:B------:R-:W-:Y:S01]  /*0630*/  SEL R19, R11, R12, !P1 ;  /* 0x0000000c0b137207 */ /* 0x000fe20004800000 */
[----:B------:R-:W-:Y:S01]  /*0640*/  @!P0 IMAD.MOV.U32 R19, RZ, RZ, R12 ;  /* 0x000000ffff138224 */ /* 0x000fe200078e000c */
[----:B--2---:R2:W-:Y:S04]  /*0650*/  @!P2 STS [R21], R14 ;  /* 0x0000000e1500a388 */ /* 0x0045e80000000800 */
[----:B---3--:R2:W-:Y:S02]  /*0660*/  @!P0 STS [R23], R16 ;  /* 0x0000001017008388 */ /* 0x0085e40000000800 */
.L_x_5:
[----:B------:R-:W-:Y:S05]  /*0670*/  BSYNC.RECONVERGENT B2 ;  /* 0x0000000000027941 */ /* 0x000fea0003800200 */
.L_x_4:
[----:B------:R-:W-:-:S13]  /*0680*/  ISETP.GE.U32.AND P0, PT, R8, 0x3, PT ;  /* 0x000000030800780c */ /* 0x000fda0003f06070 */
[----:B------:R-:W-:Y:S05]  /*0690*/  @!P0 BRA `(.L_x_3) ;  /* 0x0000000000bc8947 */ /* 0x000fea0003800000 */
.L_x_8:
[----:B---3--:R-:W3:Y:S01]  /*06a0*/  LDCU UR5, c[0x0][0x390] ;  /* 0x00007200ff0577ac */ /* 0x008ee20008000800 */
[----:B------:R-:W-:-:S04]  /*06b0*/  IMAD.IADD R25, R3, 0x1, R19 ;  /* 0x0000000103197824 */ /* 0x000fc800078e0213 */
[C---:B--2---:R-:W-:Y:S01]  /*06c0*/  IMAD.IADD R21, R25.reuse, 0x1, R2 ;  /* 0x0000000119157824 */ /* 0x044fe200078e0202 */
[----:B---3--:R-:W-:-:S04]  /*06d0*/  ISETP.GE.AND P0, PT, R25, UR5, PT ;  /* 0x0000000519007c0c */ /* 0x008fc8000bf06270 */
[----:B------:R-:W-:-:S09]  /*06e0*/  ISETP.GE.AND P1, PT, R21, UR5, PT ;  /* 0x0000000515007c0c */ /* 0x000fd2000bf26270 */
[----:B-1----:R-:W1:Y:S01]  /*06f0*/  @!P0 LDC.64 R14, c[0x0][0x380] ;  /* 0x0000e000ff0e8b82 */ /* 0x002e620000000a00 */
[----:B------:R-:W-:-:S04]  /*0700*/  @!P0 IADD3 R23, P2, PT, R20, R25, RZ ;  /* 0x0000001914178210 */ /* 0x000fc80007f5e0ff */
[----:B------:R-:W-:-:S03]  /*0710*/  @!P0 LEA.HI.X.SX32 R28, R25, R22, 0x1, P2 ;  /* 0x00000016191c8211 */ /* 0x000fc600010f0eff */
[----:B------:R-:W2:Y:S01]  /*0720*/  @!P1 LDC.64 R16, c[0x0][0x380] ;  /* 0x0000e000ff109b82 */ /* 0x000ea20000000a00 */
[C---:B-1----:R-:W-:Y:S02]  /*0730*/  @!P0 LEA R26, P2, R23.reuse, R14, 0x2 ;  /* 0x0000000e171a8211 */ /* 0x042fe400078410ff */
[----:B------:R-:W-:Y:S02]  /*0740*/  @!P1 IADD3 R14, P3, PT, R20, R21, RZ ;  /* 0x00000015140e9210 */ /* 0x000fe40007f7e0ff */
[----:B------:R-:W-:Y:S01]  /*0750*/  @!P0 LEA.HI.X R27, R23, R15, R28, 0x2, P2 ;  /* 0x0000000f171b8211 */ /* 0x000fe200010f141c */
[C---:B------:R-:W-:Y:S01]  /*0760*/  IMAD.IADD R23, R21.reuse, 0x1, R2 ;  /* 0x0000000115177824 */ /* 0x040fe200078e0202 */
[----:B------:R-:W-:Y:S02]  /*0770*/  @!P1 LEA.HI.X.SX32 R21, R21, R22, 0x1, P3 ;  /* 0x0000001615159211 */ /* 0x000fe400018f0eff */
[----:B--2---:R-:W-:Y:S01]  /*0780*/  @!P1 LEA R16, P3, R14, R16, 0x2 ;  /* 0x000000100e109211 */ /* 0x004fe200078610ff */
[----:B------:R-:W2:Y:S01]  /*0790*/  @!P0 LDG.E.CONSTANT R26, desc[UR8][R26.64] ;  /* 0x000000081a1a8981 */ /* 0x000ea2000c1e9900 */
[----:B------:R-:W-:-:S02]  /*07a0*/  ISETP.GE.AND P2, PT, R23, UR5, PT ;  /* 0x0000000517007c0c */ /* 0x000fc4000bf46270 */
[----:B------:R-:W-:-:S11]  /*07b0*/  @!P1 LEA.HI.X R17, R14, R17, R21, 0x2, P3 ;  /* 0x000000110e119211 */ /* 0x000fd600018f1415 */
[----:B------:R-:W1:Y:S01]  /*07c0*/  @!P2 LDC.64 R14, c[0x0][0x380] ;  /* 0x0000e000ff0eab82 */ /* 0x000e620000000a00 */
[----:B------:R-:W-:Y:S01]  /*07d0*/  IMAD.IADD R21, R23, 0x1, R2 ;  /* 0x0000000117157824 */ /* 0x000fe200078e0202 */
[----:B------:R-:W-:Y:S01]  /*07e0*/  @!P2 IADD3 R25, P4, PT, R20, R23, RZ ;  /* 0x000000171419a210 */ /* 0x000fe20007f9e0ff */
[----:B------:R3:W4:Y:S03]  /*07f0*/  @!P1 LDG.E.CONSTANT R16, desc[UR8][R16.64] ;  /* 0x0000000810109981 */ /* 0x000726000c1e9900 */
[----:B------:R-:W-:Y:S02]  /*0800*/  ISETP.GE.AND P3, PT, R21, UR5, PT ;  /* 0x0000000515007c0c */ /* 0x000fe4000bf66270 */
[----:B------:R-:W-:Y:S02]  /*0810*/  @!P2 LEA.HI.X.SX32 R23, R23, R22, 0x1, P4 ;  /* 0x000000161717a211 */ /* 0x000fe400020f0eff */
[----:B-1----:R-:W-:-:S04]  /*0820*/  @!P2 LEA R28, P4, R25, R14, 0x2 ;  /* 0x0000000e191ca211 */ /* 0x002fc800078810ff */
[----:B------:R-:W-:-:S05]  /*0830*/  @!P2 LEA.HI.X R29, R25, R15, R23, 0x2, P4 ;  /* 0x0000000f191da211 */ /* 0x000fca00020f1417 */
[----:B------:R-:W1:Y:S01]  /*0840*/  @!P3 LDC.64 R14, c[0x0][0x380] ;  /* 0x0000e000ff0ebb82 */ /* 0x000e620000000a00 */
[----:B------:R-:W-:Y:S01]  /*0850*/  @!P3 IADD3 R23, P4, PT, R20, R21, RZ ;  /* 0x000000151417b210 */ /* 0x000fe20007f9e0ff */
[----:B------:R-:W5:Y:S03]  /*0860*/  @!P2 LDG.E.CONSTANT R28, desc[UR8][R28.64] ;  /* 0x000000081c1ca981 */ /* 0x000f66000c1e9900 */
[----:B------:R-:W-:Y:S02]  /*0870*/  @!P3 LEA.HI.X.SX32 R21, R21, R22, 0x1, P4 ;  /* 0x000000161515b211 */ /* 0x000fe400020f0eff */
[----:B-1----:R-:W-:-:S04]  /*0880*/  @!P3 LEA R14, P4, R23, R14, 0x2 ;  /* 0x0000000e170eb211 */ /* 0x002fc800078810ff */
[----:B------:R-:W-:-:S05]  /*0890*/  @!P3 LEA.HI.X R15, R23, R15, R21, 0x2, P4 ;  /* 0x0000000f170fb211 */ /* 0x000fca00020f1415 */
[----:B------:R-:W5:Y:S01]  /*08a0*/  @!P3 LDG.E.CONSTANT R14, desc[UR8][R14.64] ;  /* 0x000000080e0eb981 */ /* 0x000f62000c1e9900 */
[----:B------:R-:W-:Y:S02]  /*08b0*/  @!P0 IMAD R21, R19, 0x4, R24 ;  /* 0x0000000413158824 */ /* 0x000fe400078e0218 */
[----:B------:R-:W-:-:S04]  /*08c0*/  IMAD.IADD R19, R2, 0x1, R19 ;  /* 0x0000000102137824 */ /* 0x000fc800078e0213 */
[C---:B------:R-:W-:Y:S02]  /*08d0*/  IMAD.IADD R23, R19.reuse, 0x1, R2 ;  /* 0x0000000113177824 */ /* 0x040fe400078e0202 */
[----:B---3--:R-:W-:Y:S02]  /*08e0*/  @!P1 IMAD R17, R19, 0x4, R24 ;  /* 0x0000000413119824 */ /* 0x008fe400078e0218 */
[C---:B------:R-:W-:Y:S02]  /*08f0*/  IMAD.IADD R27, R23.reuse, 0x1, R2 ;  /* 0x00000001171b7824 */ /* 0x040fe400078e0202 */
[--C-:B------:R-:W-:Y:S02]  /*0900*/  @!P2 IMAD R23, R23, 0x4, R24.reuse ;  /* 0x000000041717a824 */ /* 0x100fe400078e0218 */
[C---:B------:R-:W-:Y:S02]  /*0910*/  @!P3 IMAD R25, R27.reuse, 0x4, R24 ;  /* 0x000000041b19b824 */ /* 0x040fe400078e0218 */
[----:B------:R-:W-:Y:S01]  /*0920*/  IMAD.IADD R19, R27, 0x1, R2 ;  /* 0x000000011b137824 */ /* 0x000fe200078e0202 */
[----:B--2---:R3:W-:Y:S04]  /*0930*/  @!P0 STS [R21], R26 ;  /* 0x0000001a15008388 */ /* 0x0047e80000000800 */
[----:B------:R-:W-:Y:S01]  /*0940*/  ISETP.GE.U32.AND P0, PT, R19, 0x20, PT ;  /* 0x000000201300780c */ /* 0x000fe20003f06070 */
[----:B----4-:R3:W-:Y:S04]  /*0950*/  @!P1 STS [R17], R16 ;  /* 0x0000001011009388 */ /* 0x0107e80000000800 */
[----:B-----5:R3:W-:Y:S04]  /*0960*/  @!P2 STS [R23], R28 ;  /* 0x0000001c1700a388 */ /* 0x0207e80000000800 */
[----:B------:R3:W-:Y:S04]  /*0970*/  @!P3 STS [R25], R14 ;  /* 0x0000000e1900b388 */ /* 0x0007e80000000800 */
[----:B------:R-:W-:Y:S05]  /*0980*/  @!P0 BRA `(.L_x_8) ;  /* 0xfffffffc00448947 */ /* 0x000fea000383ffff */
.L_x_3:
[----:B------:R-:W-:Y:S05]  /*0990*/  BSYNC.RECONVERGENT B1 ;  /* 0x0000000000017941 */ /* 0x000fea0003800200 */
.L_x_2:
[----:B0-----:R-:W-:-:S05]  /*09a0*/  IMAD.IADD R13, R6, 0x1, R13 ;  /* 0x00000001060d7824 */ /* 0x001fca00078e020d */
[----:B------:R-:W-:-:S13]  /*09b0*/  ISETP.GE.U32.AND P0, PT, R13, 0x40, PT ;  /* 0x000000400d00780c */ /* 0x000fda0003f06070 */
[----:B------:R-:W-:Y:S05]  /*09c0*/  @!P0 BRA `(.L_x_9) ;  /* 0xfffffff8004c8947 */ /* 0x000fea000383ffff */
.L_x_1:
[----:B------:R-:W-:Y:S05]  /*09d0*/  BSYNC.RECONVERGENT B0 ;  /* 0x0000000000007941 */ /* 0x000fea0003800200 */
.L_x_0:
[----:B------:R-:W-:Y:S01]  /*09e0*/  BAR.SYNC.DEFER_BLOCKING 0x0 ;  /* 0x0000000000007b1d */ /* 0x000fe20000010000 */
[----:B------:R-:W-:-:S13]  /*09f0*/  ISETP.GT.U32.AND P0, PT, R0, 0x3f, PT ;  /* 0x0000003f0000780c */ /* 0x000fda0003f04070 */
[----:B------:R-:W-:Y:S05]  /*0a00*/  @P0 EXIT ;  /* 0x000000000000094d */ /* 0x000fea0003800000 */
[----:B-123--:R-:W0:Y:S01]  /*0a10*/  LDC R14, c[0x0][0x360] ;  /* 0x0000d800ff0e7b82 */ /* 0x00ee220000000800 */
[----:B------:R-:W1:Y:S01]  /*0a20*/  S2R R12, SR_TID.X ;  /* 0x00000000000c7919 */ /* 0x000e620000002100 */
[----:B------:R-:W2:Y:S01]  /*0a30*/  LDCU UR7, c[0x0][0x364] ;  /* 0x00006c80ff0777ac */ /* 0x000ea20008000800 */
[----:B0-----:R-:W0:Y:S01]  /*0a40*/  I2F.U32.RP R6, R14 ;  /* 0x0000000e00067306 */ /* 0x001e220000209000 */
[C---:B------:R-:W-:Y:S01]  /*0a50*/  ISETP.NE.U32.AND P2, PT, R14.reuse, RZ, PT ;  /* 0x000000ff0e00720c */ /* 0x040fe20003f45070 */
[----:B------:R-:W-:Y:S02]  /*0a60*/  IMAD R10, R14, 0x3, R3 ;  /* 0x000000030e0a7824 */ /* 0x000fe400078e0203 */
[----:B-1----:R-:W-:-:S04]  /*0a70*/  IMAD.IADD R11, R12, 0x1, R14 ;  /* 0x000000010c0b7824 */ /* 0x002fc800078e020e */
[C---:B------:R-:W-:Y:S01]  /*0a80*/  IMAD.IADD R9, R11.reuse, 0x1, R14 ;  /* 0x000000010b097824 */ /* 0x040fe200078e020e */
        /* <DEDUP_REMOVED lines=10> */
[----:B------:R-:W-:-:S05]  /*0b30*/  IADD3 R5, PT, PT, R2, -R11, -R8 ;  /* 0x8000000b02057210 */ /* 0x000fca0007ffe808 */
[----:B------:R-:W-:-:S04]  /*0b40*/  IMAD.HI.U32 R7, R6, R5, RZ ;  /* 0x0000000506077227 */ /* 0x000fc800078e00ff */
[----:B------:R-:W-:-:S04]  /*0b50*/  IMAD.MOV R2, RZ, RZ, -R7 ;  /* 0x000000ffff027224 */ /* 0x000fc800078e0a07 */
[----:B------:R-:W-:-:S05]  /*0b60*/  IMAD R5, R14, R2, R5 ;  /* 0x000000020e057224 */ /* 0x000fca00078e0205 */
[----:B------:R-:W-:-:S13]  /*0b70*/  ISETP.GE.U32.AND P0, PT, R5, R14, PT ;  /* 0x0000000e0500720c */ /* 0x000fda0003f06070 */
[----:B------:R-:W-:Y:S02]  /*0b80*/  @P0 IMAD.IADD R5, R5, 0x1, -R14 ;  /* 0x0000000105050824 */ /* 0x000fe400078e0a0e */
[----:B------:R-:W-:-:S03]  /*0b90*/  @P0 VIADD R7, R7, 0x1 ;  /* 0x0000000107070836 */ /* 0x000fc60000000000 */
[----:B------:R-:W-:-:S13]  /*0ba0*/  ISETP.GE.U32.AND P1, PT, R5, R14, PT ;  /* 0x0000000e0500720c */ /* 0x000fda0003f26070 */
[----:B------:R-:W-:Y:S01]  /*0bb0*/  @P1 VIADD R7, R7, 0x1 ;  /* 0x0000000107071836 */ /* 0x000fe20000000000 */
[----:B------:R-:W-:-:S05]  /*0bc0*/  @!P2 LOP3.LUT R7, RZ, R14, RZ, 0x33, !PT ;  /* 0x0000000eff07a212 */ /* 0x000fca00078e33ff */
[----:B--2---:R-:W-:-:S07]  /*0bd0*/  IMAD.IADD R8, R8, 0x1, R7 ;  /* 0x0000000108087824 */ /* 0x004fce00078e0207 */
.L_x_27:
[----:B0-----:R-:W0:Y:S01]  /*0be0*/  LDCU UR5, c[0x0][0x394] ;  /* 0x00007280ff0577ac */ /* 0x001e220008000800 */
[----:B------:R-:W-:-:S05]  /*0bf0*/  VIADD R7, R0, UR4 ;  /* 0x0000000400077c36 */ /* 0x000fca0008000000 */
[----:B0-----:R-:W-:-:S13]  /*0c00*/  ISETP.GE.AND P0, PT, R7, UR5, PT ;  /* 0x0000000507007c0c */ /* 0x001fda000bf06270 */
[----:B-12---:R-:W-:Y:S05]  /*0c10*/  @P0 EXIT ;  /* 0x000000000000094d */ /* 0x006fea0003800000 */
[----:B------:R-:W0:Y:S01]  /*0c20*/  LDCU UR5, c[0x0][0x398] ;  /* 0x00007300ff0577ac */ /* 0x000e220008000800 */
[----:B------:R-:W-:Y:S01]  /*0c30*/  ISETP.GT.U32.AND P0, PT, R12, 0x1f, PT ;  /* 0x0000001f0c00780c */ /* 0x000fe20003f04070 */
[----:B------:R-:W-:Y:S01]  /*0c40*/  BSSY.RECONVERGENT B0, `(.L_x_10) ;  /* 0x000008d000007945 */ /* 0x000fe20003800200 */
[----:B0-----:R-:W-:-:S11]  /*0c50*/  IMAD R7, R7, UR5, RZ ;  /* 0x0000000507077c24 */ /* 0x001fd6000f8e02ff */
[----:B------:R-:W-:Y:S05]  /*0c60*/  @P0 BRA `(.L_x_11) ;  /* 0x0000000800280947 */ /* 0x000fea0003800000 */
[----:B------:R-:W0:Y:S01]  /*0c70*/  S2UR UR6, SR_CgaCtaId ;  /* 0x00000000000679c3 */ /* 0x000e220000008800 */
[----:B------:R-:W-:Y:S01]  /*0c80*/  LOP3.LUT R20, R8, 0x3, RZ, 0xc0, !PT ;  /* 0x0000000308147812 */ /* 0x000fe200078ec0ff */
[----:B------:R-:W-:Y:S01]  /*0c90*/  UMOV UR5, 0x400 ;  /* 0x0000040000057882 */ /* 0x000fe20000000000 */
[----:B------:R-:W-:Y:S01]  /*0ca0*/  BSSY.RECONVERGENT B1, `(.L_x_12) ;  /* 0x000003a000017945 */ /* 0x000fe20003800200 */
[----:B------:R-:W-:Y:S01]  /*0cb0*/  SHF.R.S32.HI R6, RZ, 0x1f, R7 ;  /* 0x0000001fff067819 */ /* 0x000fe20000011407 */
[----:B------:R-:W-:Y:S01]  /*0cc0*/  IMAD.MOV.U32 R29, RZ, RZ, R12 ;  /* 0x000000ffff1d7224 */ /* 0x000fe200078e000c */
[----:B------:R-:W-:Y:S01]  /*0cd0*/  ISETP.NE.AND P0, PT, R20, 0x3, PT ;  /* 0x000000031400780c */ /* 0x000fe20003f05270 */
[----:B0-----:R-:W-:-:S06]  /*0ce0*/  ULEA UR5, UR6, UR5, 0x18 ;  /* 0x0000000506057291 */ /* 0x001fcc000f8ec0ff */
[----:B------:R-:W-:-:S06]  /*0cf0*/  LEA R2, R0, UR5, 0x7 ;  /* 0x0000000500027c11 */ /* 0x000fcc000f8e38ff */
[----:B------:R-:W-:Y:S05]  /*0d00*/  @!P0 BRA `(.L_x_13) ;  /* 0x0000000000cc8947 */ /* 0x000fea0003800000 */
[----:B------:R-:W0:Y:S01]  /*0d10*/  LDC R17, c[0x0][0x390] ;  /* 0x0000e400ff117b82 */ /* 0x000e220000000800 */
[----:B------:R-:W-:Y:S01]  /*0d20*/  IMAD.IADD R19, R3, 0x1, R12 ;  /* 0x0000000103137824 */ /* 0x000fe200078e020c */
[----:B------:R-:W-:Y:S01]  /*0d30*/  BSSY.RECONVERGENT B2, `(.L_x_14) ;  /* 0x000000e000027945 */ /* 0x000fe20003800200 */
[----:B------:R-:W-:-:S03]  /*0d40*/  ISETP.NE.AND P0, PT, R20, RZ, PT ;  /* 0x000000ff1400720c */ /* 0x000fc60003f05270 */
[----:B0-----:R-:W-:-:S13]  /*0d50*/  ISETP.GE.AND P1, PT, R19, R17, PT ;  /* 0x000000111300720c */ /* 0x001fda0003f26270 */
[----:B------:R-:W-:Y:S05]  /*0d60*/  @P1 BRA `(.L_x_15) ;  /* 0x0000000000281947 */ /* 0x000fea0003800000 */
[----:B------:R-:W-:Y:S01]  /*0d70*/  IMAD R13, R12, 0x4, R2 ;  /* 0x000000040c0d7824 */ /* 0x000fe200078e0202 */
[----:B------:R-:W0:Y:S01]  /*0d80*/  LDCU.64 UR10, c[0x0][0x388] ;  /* 0x00007100ff0a77ac */ /* 0x000e220008000a00 */
[----:B------:R-:W-:Y:S01]  /*0d90*/  IADD3 R5, P1, PT, R19, R7, RZ ;  /* 0x0000000713057210 */ /* 0x000fe20007f3e0ff */
[----:B------:R-:W-:-:S03]  /*0da0*/  IMAD.MOV.U32 R18, RZ, RZ, 0x3f800347 ;  /* 0x3f800347ff127424 */ /* 0x000fc600078e00ff */
[----:B------:R-:W1:Y:S01]  /*0db0*/  LDS R13, [R13] ;  /* 0x000000000d0d7984 */ /* 0x000e620000000800 */
[----:B------:R-:W-:Y:S02]  /*0dc0*/  LEA.HI.X.SX32 R16, R19, R6, 0x1, P1 ;  /* 0x0000000613107211 */ /* 0x000fe400008f0eff */
[----:B0-----:R-:W-:-:S04]  /*0dd0*/  LEA R4, P1, R5, UR10, 0x2 ;  /* 0x0000000a05047c11 */ /* 0x001fc8000f8210ff */
[----:B------:R-:W-:Y:S01]  /*0de0*/  LEA.HI.X R5, R5, UR11, R16, 0x2, P1 ;  /* 0x0000000b05057c11 */ /* 0x000fe200088f1410 */
[----:B-1----:R-:W-:-:S05]  /*0df0*/  FFMA R15, R13, R18, 9.9999997473787516356e-05 ;  /* 0x38d1b7170d0f7423 */ /* 0x002fca0000000012 */
[----:B------:R0:W-:Y:S03]  /*0e00*/  STG.E desc[UR8][R4.64], R15 ;  /* 0x0000000f04007986 */ /* 0x0001e6000c101908 */
.L_x_15:
[----:B------:R-:W-:Y:S05]  /*0e10*/  BSYNC.RECONVERGENT B2 ;  /* 0x0000000000027941 */ /* 0x000fea0003800200 */
.L_x_14:
[----:B------:R-:W-:Y:S01]  /*0e20*/  IMAD.MOV.U32 R29, RZ, RZ, R11 ;  /* 0x000000ffff1d7224 */ /* 0x000fe200078e000b */
[----:B------:R-:W-:Y:S06]  /*0e30*/  @!P0 BRA `(.L_x_13) ;  /* 0x0000000000808947 */ /* 0x000fec0003800000 */
[--C-:B------:R-:W-:Y:S01]  /*0e40*/  IMAD.IADD R18, R19, 0x1, R14.reuse ;  /* 0x0000000113127824 */ /* 0x100fe200078e020e */
[----:B------:R-:W-:Y:S01]  /*0e50*/  ISETP.NE.AND P2, PT, R20, 0x1, PT ;  /* 0x000000011400780c */ /* 0x000fe20003f45270 */
[----:B------:R-:W-:Y:S01]  /*0e60*/  BSSY.RECONVERGENT B2, `(.L_x_16) ;  /* 0x0000010000027945 */ /* 0x000fe20003800200 */
[--C-:B------:R-:W-:Y:S02]  /*0e70*/  IMAD.IADD R16, R9, 0x1, R14.reuse ;  /* 0x0000000109107824 */ /* 0x100fe400078e020e */
[C---:B------:R-:W-:Y:S01]  /*0e80*/  ISETP.GE.AND P1, PT, R18.reuse, R17, PT ;  /* 0x000000111200720c */ /* 0x040fe20003f26270 */
[----:B------:R-:W-:-:S05]  /*0e90*/  IMAD.IADD R22, R18, 0x1, R14 ;  /* 0x0000000112167824 */ /* 0x000fca00078e020e */
[----:B------:R-:W-:-:S07]  /*0ea0*/  ISETP.GE.OR P0, PT, R22, R17, !P2 ;  /* 0x000000111600720c */ /* 0x000fce0005706670 */
[----:B------:R-:W-:Y:S06]  /*0eb0*/  @P1 BRA `(.L_x_17) ;  /* 0x0000000000281947 */ /* 0x000fec0003800000 */
[----:B------:R-:W-:Y:S01]  /*0ec0*/  IMAD R13, R11, 0x4, R2 ;  /* 0x000000040b0d7824 */ /* 0x000fe200078e0202 */
[----:B------:R-:W1:Y:S01]  /*0ed0*/  LDCU.64 UR10, c[0x0][0x388] ;  /* 0x00007100ff0a77ac */ /* 0x000e620008000a00 */
[----:B0-----:R-:W-:Y:S01]  /*0ee0*/  IADD3 R5, P1, PT, R18, R7, RZ ;  /* 0x0000000712057210 */ /* 0x001fe20007f3e0ff */
[----:B------:R-:W-:-:S03]  /*0ef0*/  IMAD.MOV.U32 R20, RZ, RZ, 0x3f800347 ;  /* 0x3f800347ff147424 */ /* 0x000fc600078e00ff */
[----:B------:R-:W0:Y:S01]  /*0f00*/  LDS R13, [R13] ;  /* 0x000000000d0d7984 */ /* 0x000e220000000800 */
[----:B------:R-:W-:Y:S02]  /*0f10*/  LEA.HI.X.SX32 R18, R18, R6, 0x1, P1 ;  /* 0x0000000612127211 */ /* 0x000fe400008f0eff */
[----:B-1----:R-:W-:-:S04]  /*0f20*/  LEA R4, P1, R5, UR10, 0x2 ;  /* 0x0000000a05047c11 */ /* 0x002fc8000f8210ff */
[----:B------:R-:W-:Y:S01]  /*0f30*/  LEA.HI.X R5, R5, UR11, R18, 0x2, P1 ;  /* 0x0000000b05057c11 */ /* 0x000fe200088f1412 */
[----:B0-----:R-:W-:-:S05]  /*0f40*/  FFMA R15, R13, R20, 9.9999997473787516356e-05 ;  /* 0x38d1b7170d0f7423 */ /* 0x001fca0000000014 */
[----:B------:R1:W-:Y:S03]  /*0f50*/  STG.E desc[UR8][R4.64], R15 ;  /* 0x0000000f04007986 */ /* 0x0003e6000c101908 */
.L_x_17:
[----:B------:R-:W-:Y:S05]  /*0f60*/  BSYNC.RECONVERGENT B2 ;  /* 0x0000000000027941 */ /* 0x000fea0003800200 */
.L_x_16:
[----:B------:R-:W-:Y:S01]  /*0f70*/  SEL R29, R9, R16, !P2 ;  /* 0x00000010091d7207 */ /* 0x000fe20005000000 */
[----:B------:R-:W-:Y:S06]  /*0f80*/  @P0 BRA `(.L_x_13) ;  /* 0x00000000002c0947 */ /* 0x000fec0003800000 */
[----:B------:R-:W-:Y:S01]  /*0f90*/  IMAD R13, R9, 0x4, R2 ;  /* 0x00000004090d7824 */ /* 0x000fe200078e0202 */
[----:B------:R-:W2:Y:S01]  /*0fa0*/  LDCU.64 UR10, c[0x0][0x388] ;  /* 0x00007100ff0a77ac */ /* 0x000ea20008000a00 */
[C---:B01----:R-:W-:Y:S01]  /*0fb0*/  IADD3 R5, P0, PT, R22.reuse, R7, RZ ;  /* 0x0000000716057210 */ /* 0x043fe20007f1e0ff */
[----:B------:R-:W-:Y:S02]  /*0fc0*/  IMAD.MOV.U32 R20, RZ, RZ, 0x3f800347 ;  /* 0x3f800347ff147424 */ /* 0x000fe400078e00ff */
[----:B------:R-:W-:Y:S01]  /*0fd0*/  IMAD.MOV.U32 R29, RZ, RZ, R16 ;  /* 0x000000ffff1d7224 */ /* 0x000fe200078e0010 */
[----:B------:R-:W0:Y:S01]  /*0fe0*/  LDS R13, [R13] ;  /* 0x000000000d0d7984 */ /* 0x000e220000000800 */
[----:B------:R-:W-:Y:S02]  /*0ff0*/  LEA.HI.X.SX32 R18, R22, R6, 0x1, P0 ;  /* 0x0000000616127211 */ /* 0x000fe400000f0eff */
[----:B--2---:R-:W-:-:S04]  /*1000*/  LEA R4, P0, R5, UR10, 0x2 ;  /* 0x0000000a05047c11 */ /* 0x004fc8000f8010ff */
[----:B------:R-:W-:Y:S01]  /*1010*/  LEA.HI.X R5, R5, UR11, R18, 0x2, P0 ;  /* 0x0000000b05057c11 */ /* 0x000fe200080f1412 */
[----:B0-----:R-:W-:-:S05]  /*1020*/  FFMA R15, R13, R20, 9.9999997473787516356e-05 ;  /* 0x38d1b7170d0f7423 */ /* 0x001fca0000000014 */
[----:B------:R2:W-:Y:S03]  /*1030*/  STG.E desc[UR8][R4.64], R15 ;  /* 0x0000000f04007986 */ /* 0x0005e6000c101908 */
.L_x_13:
[----:B------:R-:W-:Y:S05]  /*1040*/  BSYNC.RECONVERGENT B1 ;  /* 0x0000000000017941 */ /* 0x000fea0003800200 */
.L_x_12:
[----:B------:R-:W-:-:S13]  /*1050*/  ISETP.GE.U32.AND P0, PT, R8, 0x3, PT ;  /* 0x000000030800780c */ /* 0x000fda0003f06070 */
[----:B------:R-:W-:Y:S05]  /*1060*/  @!P0 BRA `(.L_x_11) ;  /* 0x0000000400288947 */ /* 0x000fea0003800000 */
[C---:B------:R-:W-:Y:S02]  /*1070*/  IMAD.SHL.U32 R13, R29.reuse, 0x4, RZ ;  /* 0x000000041d0d7824 */ /* 0x040fe400078e00ff */
[----:B012---:R-:W-:Y:S02]  /*1080*/  IMAD.IADD R15, R29, 0x1, R14 ;  /* 0x000000011d0f7824 */ /* 0x007fe400078e020e */
[--C-:B------:R-:W-:Y:S02]  /*1090*/  IMAD.IADD R17, R3, 0x1, R29.reuse ;  /* 0x0000000103117824 */ /* 0x100fe400078e021d */
[----:B------:R-:W-:Y:S02]  /*10a0*/  IMAD.IADD R19, R10, 0x1, R29 ;  /* 0x000000010a137824 */ /* 0x000fe400078e021d */
[C-C-:B------:R-:W-:Y:S02]  /*10b0*/  IMAD R21, R14.reuse, 0x8, R13.reuse ;  /* 0x000000080e157824 */ /* 0x140fe400078e020d */
[----:B------:R-:W-:-:S02]  /*10c0*/  IMAD R23, R14, 0xc, R13 ;  /* 0x0000000c0e177824 */ /* 0x000fc400078e020d */
[----:B------:R-:W-:Y:S02]  /*10d0*/  IMAD.IADD R25, R3, 0x1, R15 ;  /* 0x0000000103197824 */ /* 0x000fe400078e020f */
[----:B------:R-:W-:-:S07]  /*10e0*/  IMAD R27, R14, 0x2, R17 ;  /* 0x000000020e1b7824 */ /* 0x000fce00078e0211 */
.L_x_26:
[----:B012---:R-:W0:Y:S01]  /*10f0*/  LDC R4, c[0x0][0x390] ;  /* 0x0000e400ff047b82 */ /* 0x007e220000000800 */
[----:B------:R-:W-:Y:S01]  /*1100*/  BSSY.RECONVERGENT B1, `(.L_x_18) ;  /* 0x0000010000017945 */ /* 0x000fe20003800200 */
[-C--:B0-----:R-:W-:Y:S02]  /*1110*/  ISETP.GE.AND P2, PT, R17, R4.reuse, PT ;  /* 0x000000041100720c */ /* 0x081fe40003f46270 */
[-C--:B------:R-:W-:Y:S02]  /*1120*/  ISETP.GE.AND P3, PT, R25, R4.reuse, PT ;  /* 0x000000041900720c */ /* 0x080fe40003f66270 */
[-C--:B------:R-:W-:Y:S02]  /*1130*/  ISETP.GE.AND P0, PT, R27, R4.reuse, PT ;  /* 0x000000041b00720c */ /* 0x080fe40003f06270 */
[----:B------:R-:W-:-:S07]  /*1140*/  ISETP.GE.AND P1, PT, R19, R4, PT ;  /* 0x000000041300720c */ /* 0x000fce0003f26270 */
[----:B------:R-:W-:Y:S06]  /*1150*/  @P2 BRA `(.L_x_19) ;  /* 0x0000000000282947 */ /* 0x000fec0003800000 */
[----:B------:R-:W-:Y:S01]  /*1160*/  IMAD.IADD R16, R13, 0x1, R2 ;  /* 0x000000010d107824 */ /* 0x000fe200078e0202 */
        /* <DEDUP_REMOVED lines=9> */
.L_x_19:
[----:B------:R-:W-:Y:S05]  /*1200*/  BSYNC.RECONVERGENT B1 ;  /* 0x0000000000017941 */ /* 0x000fea0003800200 */
.L_x_18:
[----:B------:R-:W-:Y:S04]  /*1210*/  BSSY.RECONVERGENT B1, `(.L_x_20) ;  /* 0x000000c000017945 */ /* 0x000fe80003800200 */
[----:B------:R-:W-:Y:S05]  /*1220*/  @P3 BRA `(.L_x_21) ;  /* 0x0000000000283947 */ /* 0x000fea0003800000 */
        /* <DEDUP_REMOVED lines=10> */
.L_x_21:
[----:B------:R-:W-:Y:S05]  /*12d0*/  BSYNC.RECONVERGENT B1 ;  /* 0x0000000000017941 */ /* 0x000fea0003800200 */
.L_x_20:
[----:B------:R-:W-:Y:S04]  /*12e0*/  BSSY.RECONVERGENT B1, `(.L_x_22) ;  /* 0x000000c000017945 */ /* 0x000fe80003800200 */
[----:B------:R-:W-:Y:S05]  /*12f0*/  @P0 BRA `(.L_x_23) ;  /* 0x0000000000280947 */ /* 0x000fea0003800000 */
[----:B------:R-:W-:Y:S01]  /*1300*/  IMAD.IADD R16, R21, 0x1, R2 ;  /* 0x0000000115107824 */ /* 0x000fe200078e0202 */
[----:B------:R-:W2:Y:S01]  /*1310*/  LDCU.64 UR10, c[0x0][0x388] ;  /* 0x00007100ff0a77ac */ /* 0x000ea20008000a00 */
[----:B01----:R-:W-:Y:S01]  /*1320*/  IADD3 R5, P0, PT, R7, R27, RZ ;  /* 0x0000001b07057210 */ /* 0x003fe20007f1e0ff */
[----:B------:R-:W-:-:S03]  /*1330*/  IMAD.MOV.U32 R20, RZ, RZ, 0x3f800347 ;  /* 0x3f800347ff147424 */ /* 0x000fc600078e00ff */
[----:B------:R-:W0:Y:S01]  /*1340*/  LDS R16, [R16] ;  /* 0x0000000010107984 */ /* 0x000e220000000800 */
[----:B------:R-:W-:Y:S02]  /*1350*/  LEA.HI.X.SX32 R18, R27, R6, 0x1, P0 ;  /* 0x000000061b127211 */ /* 0x000fe400000f0eff */
[----:B--2---:R-:W-:-:S04]  /*1360*/  LEA R4, P0, R5, UR10, 0x2 ;  /* 0x0000000a05047c11 */ /* 0x004fc8000f8010ff */
[----:B------:R-:W-:Y:S01]  /*1370*/  LEA.HI.X R5, R5, UR11, R18, 0x2, P0 ;  /* 0x0000000b05057c11 */ /* 0x000fe200080f1412 */
[----:B0-----:R-:W-:-:S05]  /*1380*/  FFMA R18, R16, R20, 9.9999997473787516356e-05 ;  /* 0x38d1b71710127423 */ /* 0x001fca0000000014 */
[----:B------:R2:W-:Y:S03]  /*1390*/  STG.E desc[UR8][R4.64], R18 ;  /* 0x0000001204007986 */ /* 0x0005e6000c101908 */
.L_x_23:
[----:B------:R-:W-:Y:S05]  /*13a0*/  BSYNC.RECONVERGENT B1 ;  /* 0x0000000000017941 */ /* 0x000fea0003800200 */
.L_x_22:
[----:B------:R-:W-:Y:S01]  /*13b0*/  BSSY.RECONVERGENT B1, `(.L_x_24) ;  /* 0x000000d000017945 */ /* 0x000fe20003800200 */
[----:B------:R-:W-:-:S03]  /*13c0*/  IADD3 R20, PT, PT, R14, R29, R14 ;  /* 0x0000001d0e147210 */ /* 0x000fc60007ffe00e */
[----:B------:R-:W-:Y:S05]  /*13d0*/  @P1 BRA `(.L_x_25) ;  /* 0x0000000000281947 */ /* 0x000fea0003800000 */
[----:B------:R-:W-:Y:S01]  /*13e0*/  IMAD.IADD R16, R23, 0x1, R2 ;  /* 0x0000000117107824 */ /* 0x000fe200078e0202 */
[----:B------:R-:W3:Y:S01]  /*13f0*/  LDCU.64 UR10, c[0x0][0x388] ;  /* 0x00007100ff0a77ac */ /* 0x000ee20008000a00 */
[----:B012---:R-:W-:Y:S01]  /*1400*/  IADD3 R5, P0, PT, R7, R19, RZ ;  /* 0x0000001307057210 */ /* 0x007fe20007f1e0ff */
[----:B------:R-:W-:-:S03]  /*1410*/  IMAD.MOV.U32 R29, RZ, RZ, 0x3f800347 ;  /* 0x3f800347ff1d7424 */ /* 0x000fc600078e00ff */
[----:B------:R-:W0:Y:S01]  /*1420*/  LDS R16, [R16] ;  /* 0x0000000010107984 */ /* 0x000e220000000800 */
[----:B------:R-:W-:Y:S02]  /*1430*/  LEA.HI.X.SX32 R18, R19, R6, 0x1, P0 ;  /* 0x0000000613127211 */ /* 0x000fe400000f0eff */
[----:B---3--:R-:W-:-:S04]  /*1440*/  LEA R4, P0, R5, UR10, 0x2 ;  /* 0x0000000a05047c11 */ /* 0x008fc8000f8010ff */
[----:B------:R-:W-:Y:S01]  /*1450*/  LEA.HI.X R5, R5, UR11, R18, 0x2, P0 ;  /* 0x0000000b05057c11 */ /* 0x000fe200080f1412 */
[----:B0-----:R-:W-:-:S05]  /*1460*/  FFMA R29, R16, R29, 9.9999997473787516356e-05 ;  /* 0x38d1b717101d7423 */ /* 0x001fca000000001d */
[----:B------:R3:W-:Y:S03]  /*1470*/  STG.E desc[UR8][R4.64], R29 ;  /* 0x0000001d04007986 */ /* 0x0007e6000c101908 */
.L_x_25:
[----:B------:R-:W-:Y:S05]  /*1480*/  BSYNC.RECONVERGENT B1 ;  /* 0x0000000000017941 */ /* 0x000fea0003800200 */
.L_x_24:
[C---:B---3--:R-:W-:Y:S01]  /*1490*/  IADD3 R29, PT, PT, R14.reuse, R20, R14 ;  /* 0x000000140e1d7210 */ /* 0x048fe20007ffe00e */
[C---:B------:R-:W-:Y:S02]  /*14a0*/  IMAD R2, R14.reuse, 0x10, R2 ;  /* 0x000000100e027824 */ /* 0x040fe400078e0202 */
[C---:B------:R-:W-:Y:S01]  /*14b0*/  IMAD R25, R14.reuse, 0x4, R25 ;  /* 0x000000040e197824 */ /* 0x040fe200078e0219 */
[----:B------:R-:W-:Y:S01]  /*14c0*/  ISETP.GE.U32.AND P0, PT, R29, 0x20, PT ;  /* 0x000000201d00780c */ /* 0x000fe20003f06070 */
[C---:B------:R-:W-:Y:S02]  /*14d0*/  IMAD R27, R14.reuse, 0x4, R27 ;  /* 0x000000040e1b7824 */ /* 0x040fe400078e021b */
[C---:B------:R-:W-:Y:S02]  /*14e0*/  IMAD R19, R14.reuse, 0x4, R19 ;  /* 0x000000040e137824 */ /* 0x040fe400078e0213 */
[----:B------:R-:W-:-:S08]  /*14f0*/  IMAD R17, R14, 0x4, R17 ;  /* 0x000000040e117824 */ /* 0x000fd000078e0211 */
[----:B------:R-:W-:Y:S05]  /*1500*/  @!P0 BRA `(.L_x_26) ;  /* 0xfffffff800f88947 */ /* 0x000fea000383ffff */
.L_x_11:
[----:B------:R-:W-:Y:S05]  /*1510*/  BSYNC.RECONVERGENT B0 ;  /* 0x0000000000007941 */ /* 0x000fea0003800200 */
.L_x_10:
[----:B------:R-:W-:-:S05]  /*1520*/  VIADD R0, R0, UR7 ;  /* 0x0000000700007c36 */ /* 0x000fca0008000000 */
[----:B------:R-:W-:-:S13]  /*1530*/  ISETP.GE.U32.AND P0, PT, R0, 0x40, PT ;  /* 0x000000400000780c */ /* 0x000fda0003f06070 */
[----:B------:R-:W-:Y:S05]  /*1540*/  @!P0 BRA `(.L_x_27) ;  /* 0xfffffff400a48947 */ /* 0x000fea000383ffff */
[----:B------:R-:W-:Y:S05]  /*1550*/  EXIT ;  /* 0x000000000000794d */ /* 0x000fea0003800000 */
.L_x_28:
[----:B------:R-:W-:-:S00]  /*1560*/  BRA `(.L_x_28) ;  /* 0xfffffffc00fc7947 */ /* 0x000fc0000383ffff */
[----:B------:R-:W-:-:S00]  /*1570*/  NOP ;  /* 0x0000000000007918 */ /* 0x000fc00000000000 */
        /* <DEDUP_REMOVED lines=8> */
.L_x_29:


//--------------------- .nv.shared._ZN32_GLOBAL__N__58955913_4_k_cu_main25baseline_bulk_copy_kernelEPKfPfiii --------------------------
	.section	.nv.shared._ZN32_GLOBAL__N__58955913_4_k_cu_main25baseline_bulk_copy_kernelEPKfPfiii,"aw",@nobits
	.sectionflags	@""
	.align	128
.nv.shared._ZN32_GLOBAL__N__58955913_4_k_cu_main25baseline_bulk_copy_kernelEPKfPfiii:
	.zero		9216


//--------------------- .nv.shared.reserved.0     --------------------------
	.section	.nv.shared.reserved.0,"aw",@nobits
	.weak		__nv_reservedSMEM_offset_0_alias
	.size		__nv_reservedSMEM_offset_0_alias, 0, 64
	.other		__nv_reservedSMEM_offset_0_alias,@"STO_CUDA_RESERVED_SHARED STV_DEFAULT"
__nv_reservedSMEM_offset_0_alias:
	.zero		0
	.zero		64


//--------------------- .nv.constant0._ZN32_GLOBAL__N__58955913_4_k_cu_main25baseline_bulk_copy_kernelEPKfPfiii --------------------------
	.section	.nv.constant0._ZN32_GLOBAL__N__58955913_4_k_cu_main25baseline_bulk_copy_kernelEPKfPfiii,"a",@progbits
	.sectionflags	@""
	.align	4
.nv.constant0._ZN32_GLOBAL__N__58955913_4_k_cu_main25baseline_bulk_copy_kernelEPKfPfiii:
	.zero		924


//--------------------- SYMBOLS --------------------------

	.type		.nv.reservedSmem.offset0,@object
	.size		.nv.reservedSmem.offset0,0x4
	.type		.nv.reservedSmem.cap,@object
	.size		.nv.reservedSmem.cap,0x4
